//
// Generated by NVIDIA NVVM Compiler
//
// Compiler Build ID: CL-36424714
// Cuda compilation tools, release 13.0, V13.0.88
// Based on NVVM 20.0.0
//

.version 9.0
.target sm_100
.address_size 64

	// .globl	_Z4joinPiS_ii
.extern .func  (.param .b32 func_retval0) vprintf
(
	.param .b64 vprintf_param_0,
	.param .b64 vprintf_param_1
)
;
.global .align 4 .b8 precalc_xorwow_matrix[102400];
.global .align 4 .b8 precalc_xorwow_offset_matrix[102400];
.global .align 4 .b8 mrg32k3aM1[2304];
.global .align 4 .b8 mrg32k3aM2[2304];
.global .align 4 .b8 mrg32k3aM1SubSeq[2016];
.global .align 4 .b8 mrg32k3aM2SubSeq[2016];
.global .align 4 .b8 mrg32k3aM1Seq[2304];
.global .align 4 .b8 mrg32k3aM2Seq[2304];
.const .align 8 .b8 __cr_lgamma_table[72];
.global .align 8 .b8 table[800000];
.global .align 1 .b8 $str[2] = {10};
.global .align 1 .b8 $str$1[4] = {37, 100, 32};
.global .align 1 .b8 $str$2[29] = {116, 104, 114, 101, 97, 100, 73, 100, 120, 58, 32, 37, 100, 44, 32, 116, 97, 98, 108, 101, 58, 32, 37, 108, 108, 117, 32, 10};
.global .align 1 .b8 $str$3[19] = {99, 104, 97, 105, 110, 32, 119, 97, 115, 32, 116, 111, 111, 32, 108, 111, 110, 103};

.visible .entry _Z4joinPiS_ii(
	.param .u64 .ptr .align 1 _Z4joinPiS_ii_param_0,
	.param .u64 .ptr .align 1 _Z4joinPiS_ii_param_1,
	.param .u32 _Z4joinPiS_ii_param_2,
	.param .u32 _Z4joinPiS_ii_param_3
)
{
	.local .align 8 .b8 	__local_depot0[8];
	.reg .b64 	%SP;
	.reg .b64 	%SPL;
	.reg .pred 	%p<3>;
	.reg .b32 	%r<39>;
	.reg .b64 	%rd<27>;

	mov.u64 	%SPL, __local_depot0;
	cvta.local.u64 	%SP, %SPL;
	ld.param.u64 	%rd5, [_Z4joinPiS_ii_param_0];
	ld.param.u32 	%r2, [_Z4joinPiS_ii_param_2];
	cvta.to.global.u64 	%rd6, %rd5;
	mov.u32 	%r3, %ctaid.x;
	mov.u32 	%r4, %ntid.x;
	mov.u32 	%r5, %tid.x;
	mad.lo.s32 	%r6, %r3, %r4, %r5;
	mul.lo.s32 	%r7, %r2, %r6;
	mul.wide.s32 	%rd7, %r7, 4;
	add.s64 	%rd8, %rd6, %rd7;
	ld.global.u32 	%r8, [%rd8];
	cvt.s64.s32 	%rd1, %r8;
	ld.global.u32 	%r1, [%rd8+4];
	mad.lo.s32 	%r9, %r8, 5, 2;
	mul.hi.u32 	%r10, %r9, 431205725;
	shr.u32 	%r11, %r10, 25;
	mul.lo.s32 	%r12, %r11, 334214459;
	sub.s32 	%r13, %r9, %r12;
	mul.hi.u32 	%r14, %r13, 351843721;
	shr.u32 	%r15, %r14, 13;
	mul.lo.s32 	%r16, %r15, 100000;
	sub.s32 	%r17, %r13, %r16;
	mul.wide.u32 	%rd9, %r17, 8;
	mov.u64 	%rd10, table;
	add.s64 	%rd11, %rd10, %rd9;
	ld.global.u64 	%rd26, [%rd11];
	shr.u64 	%rd12, %rd26, 32;
	setp.eq.s64 	%p1, %rd12, %rd1;
	@%p1 bra 	$L__BB0_3;
	cvt.u32.u64 	%r18, %rd1;
	mad.lo.s32 	%r19, %r18, 13, 7;
	mul.hi.u32 	%r20, %r19, 431205725;
	shr.u32 	%r21, %r20, 25;
	mul.lo.s32 	%r22, %r21, 334214459;
	sub.s32 	%r23, %r19, %r22;
	mul.hi.u32 	%r24, %r23, 351843721;
	shr.u32 	%r25, %r24, 13;
	mul.lo.s32 	%r26, %r25, 100000;
	sub.s32 	%r27, %r23, %r26;
	mul.wide.u32 	%rd13, %r27, 8;
	add.s64 	%rd15, %rd10, %rd13;
	ld.global.u64 	%rd26, [%rd15];
	shr.u64 	%rd16, %rd26, 32;
	setp.eq.s64 	%p2, %rd16, %rd1;
	@%p2 bra 	$L__BB0_3;
	mov.u64 	%rd18, $str;
	cvta.global.u64 	%rd19, %rd18;
	{ // callseq 0, 0
	.param .b64 param0;
	st.param.b64 	[param0], %rd19;
	.param .b64 param1;
	st.param.b64 	[param1], 0;
	.param .b32 retval0;
	call.uni (retval0), 
	vprintf, 
	(
	param0, 
	param1
	);
	ld.param.b32 	%r28, [retval0];
	} // callseq 0
	mov.b64 	%rd26, -100;
$L__BB0_3:
	{ .reg .b32 tmp; mov.b64 {tmp, %r30}, %rd26; }
	add.u64 	%rd20, %SP, 0;
	add.u64 	%rd21, %SPL, 0;
	st.local.u32 	[%rd21], %r30;
	mov.u64 	%rd22, $str$1;
	cvta.global.u64 	%rd23, %rd22;
	{ // callseq 1, 0
	.param .b64 param0;
	st.param.b64 	[param0], %rd23;
	.param .b64 param1;
	st.param.b64 	[param1], %rd20;
	.param .b32 retval0;
	call.uni (retval0), 
	vprintf, 
	(
	param0, 
	param1
	);
	ld.param.b32 	%r31, [retval0];
	} // callseq 1
	st.local.u32 	[%rd21], %r30;
	{ // callseq 2, 0
	.param .b64 param0;
	st.param.b64 	[param0], %rd23;
	.param .b64 param1;
	st.param.b64 	[param1], %rd20;
	.param .b32 retval0;
	call.uni (retval0), 
	vprintf, 
	(
	param0, 
	param1
	);
	ld.param.b32 	%r33, [retval0];
	} // callseq 2
	st.local.u32 	[%rd21], %r1;
	{ // callseq 3, 0
	.param .b64 param0;
	st.param.b64 	[param0], %rd23;
	.param .b64 param1;
	st.param.b64 	[param1], %rd20;
	.param .b32 retval0;
	call.uni (retval0), 
	vprintf, 
	(
	param0, 
	param1
	);
	ld.param.b32 	%r35, [retval0];
	} // callseq 3
	mov.u64 	%rd24, $str;
	cvta.global.u64 	%rd25, %rd24;
	{ // callseq 4, 0
	.param .b64 param0;
	st.param.b64 	[param0], %rd25;
	.param .b64 param1;
	st.param.b64 	[param1], 0;
	.param .b32 retval0;
	call.uni (retval0), 
	vprintf, 
	(
	param0, 
	param1
	);
	ld.param.b32 	%r37, [retval0];
	} // callseq 4
	bar.sync 	0;
	ret;

}
	// .globl	_Z4hashPiii
.visible .entry _Z4hashPiii(
	.param .u64 .ptr .align 1 _Z4hashPiii_param_0,
	.param .u32 _Z4hashPiii_param_1,
	.param .u32 _Z4hashPiii_param_2
)
{
	.local .align 16 .b8 	__local_depot1[16];
	.reg .b64 	%SP;
	.reg .b64 	%SPL;
	.reg .pred 	%p<29>;
	.reg .b32 	%r<221>;
	.reg .b64 	%rd<73>;

	mov.u64 	%SPL, __local_depot1;
	cvta.local.u64 	%SP, %SPL;
	ld.param.u64 	%rd21, [_Z4hashPiii_param_0];
	ld.param.u32 	%r2, [_Z4hashPiii_param_1];
	cvta.to.global.u64 	%rd22, %rd21;
	mov.u32 	%r3, %ctaid.x;
	mov.u32 	%r4, %ntid.x;
	mov.u32 	%r1, %tid.x;
	mad.lo.s32 	%r5, %r3, %r4, %r1;
	mul.lo.s32 	%r6, %r2, %r5;
	mul.wide.s32 	%rd23, %r6, 4;
	add.s64 	%rd24, %rd22, %rd23;
	ld.global.u32 	%r7, [%rd24];
	cvt.u64.u32 	%rd25, %r7;
	ld.global.s32 	%rd26, [%rd24+4];
	shl.b64 	%rd27, %rd25, 32;
	add.s64 	%rd28, %rd27, %rd26;
	mov.u64 	%rd29, $str;
	cvta.global.u64 	%rd30, %rd29;
	{ // callseq 5, 0
	.param .b64 param0;
	st.param.b64 	[param0], %rd30;
	.param .b64 param1;
	st.param.b64 	[param1], 0;
	.param .b32 retval0;
	call.uni (retval0), 
	vprintf, 
	(
	param0, 
	param1
	);
	ld.param.b32 	%r8, [retval0];
	} // callseq 5
	mad.lo.s32 	%r10, %r7, 5, 2;
	mul.hi.u32 	%r11, %r10, 431205725;
	shr.u32 	%r12, %r11, 25;
	mul.lo.s32 	%r13, %r12, 334214459;
	sub.s32 	%r14, %r10, %r13;
	mul.hi.u32 	%r15, %r14, 351843721;
	shr.u32 	%r16, %r15, 13;
	mul.lo.s32 	%r17, %r16, 100000;
	sub.s32 	%r18, %r14, %r17;
	cvt.u64.u32 	%rd72, %r18;
	mul.wide.u32 	%rd31, %r18, 8;
	mov.u64 	%rd32, table;
	add.s64 	%rd33, %rd32, %rd31;
	atom.global.exch.b64 	%rd2, [%rd33], %rd28;
	setp.gt.u64 	%p1, %rd2, 4294967295;
	@%p1 bra 	$L__BB1_2;
$L__BB1_1:
	add.u64 	%rd64, %SP, 0;
	add.u64 	%rd65, %SPL, 0;
	shl.b64 	%rd66, %rd72, 3;
	add.s64 	%rd68, %rd32, %rd66;
	ld.global.u64 	%rd69, [%rd68];
	st.local.u32 	[%rd65], %r1;
	st.local.u64 	[%rd65+8], %rd69;
	mov.u64 	%rd70, $str$2;
	cvta.global.u64 	%rd71, %rd70;
	{ // callseq 7, 0
	.param .b64 param0;
	st.param.b64 	[param0], %rd71;
	.param .b64 param1;
	st.param.b64 	[param1], %rd64;
	.param .b32 retval0;
	call.uni (retval0), 
	vprintf, 
	(
	param0, 
	param1
	);
	ld.param.b32 	%r219, [retval0];
	} // callseq 7
	bra.uni 	$L__BB1_12;
$L__BB1_2:
	cvt.u32.u64 	%r19, %rd72;
	{ .reg .b32 tmp; mov.b64 {tmp, %r20}, %rd2; }
	mad.lo.s32 	%r21, %r20, 5, 2;
	mul.hi.u32 	%r22, %r21, 431205725;
	shr.u32 	%r23, %r22, 25;
	mul.lo.s32 	%r24, %r23, 334214459;
	sub.s32 	%r25, %r21, %r24;
	mul.hi.u32 	%r26, %r25, 351843721;
	shr.u32 	%r27, %r26, 13;
	mul.lo.s32 	%r28, %r27, 100000;
	sub.s32 	%r29, %r25, %r28;
	mad.lo.s32 	%r30, %r20, 13, 7;
	mul.hi.u32 	%r31, %r30, 431205725;
	shr.u32 	%r32, %r31, 25;
	mul.lo.s32 	%r33, %r32, 334214459;
	sub.s32 	%r34, %r30, %r33;
	mul.hi.u32 	%r35, %r34, 351843721;
	shr.u32 	%r36, %r35, 13;
	mul.lo.s32 	%r37, %r36, 100000;
	sub.s32 	%r38, %r34, %r37;
	setp.eq.s32 	%p2, %r19, %r29;
	setp.eq.s32 	%p3, %r19, %r38;
	selp.b32 	%r39, %r29, %r19, %p3;
	selp.b32 	%r40, %r38, %r39, %p2;
	cvt.u64.u32 	%rd72, %r40;
	mul.wide.u32 	%rd34, %r40, 8;
	add.s64 	%rd36, %rd32, %rd34;
	atom.global.exch.b64 	%rd5, [%rd36], %rd2;
	setp.lt.u64 	%p4, %rd5, 4294967296;
	@%p4 bra 	$L__BB1_1;
	cvt.u32.u64 	%r41, %rd72;
	{ .reg .b32 tmp; mov.b64 {tmp, %r42}, %rd5; }
	mad.lo.s32 	%r43, %r42, 5, 2;
	mul.hi.u32 	%r44, %r43, 431205725;
	shr.u32 	%r45, %r44, 25;
	mul.lo.s32 	%r46, %r45, 334214459;
	sub.s32 	%r47, %r43, %r46;
	mul.hi.u32 	%r48, %r47, 351843721;
	shr.u32 	%r49, %r48, 13;
	mul.lo.s32 	%r50, %r49, 100000;
	sub.s32 	%r51, %r47, %r50;
	mad.lo.s32 	%r52, %r42, 13, 7;
	mul.hi.u32 	%r53, %r52, 431205725;
	shr.u32 	%r54, %r53, 25;
	mul.lo.s32 	%r55, %r54, 334214459;
	sub.s32 	%r56, %r52, %r55;
	mul.hi.u32 	%r57, %r56, 351843721;
	shr.u32 	%r58, %r57, 13;
	mul.lo.s32 	%r59, %r58, 100000;
	sub.s32 	%r60, %r56, %r59;
	setp.eq.s32 	%p5, %r41, %r51;
	setp.eq.s32 	%p6, %r41, %r60;
	selp.b32 	%r61, %r51, %r41, %p6;
	selp.b32 	%r62, %r60, %r61, %p5;
	cvt.u64.u32 	%rd72, %r62;
	mul.wide.u32 	%rd37, %r62, 8;
	add.s64 	%rd39, %rd32, %rd37;
	atom.global.exch.b64 	%rd7, [%rd39], %rd5;
	setp.lt.u64 	%p7, %rd7, 4294967296;
	@%p7 bra 	$L__BB1_1;
	cvt.u32.u64 	%r63, %rd72;
	{ .reg .b32 tmp; mov.b64 {tmp, %r64}, %rd7; }
	mad.lo.s32 	%r65, %r64, 5, 2;
	mul.hi.u32 	%r66, %r65, 431205725;
	shr.u32 	%r67, %r66, 25;
	mul.lo.s32 	%r68, %r67, 334214459;
	sub.s32 	%r69, %r65, %r68;
	mul.hi.u32 	%r70, %r69, 351843721;
	shr.u32 	%r71, %r70, 13;
	mul.lo.s32 	%r72, %r71, 100000;
	sub.s32 	%r73, %r69, %r72;
	mad.lo.s32 	%r74, %r64, 13, 7;
	mul.hi.u32 	%r75, %r74, 431205725;
	shr.u32 	%r76, %r75, 25;
	mul.lo.s32 	%r77, %r76, 334214459;
	sub.s32 	%r78, %r74, %r77;
	mul.hi.u32 	%r79, %r78, 351843721;
	shr.u32 	%r80, %r79, 13;
	mul.lo.s32 	%r81, %r80, 100000;
	sub.s32 	%r82, %r78, %r81;
	setp.eq.s32 	%p8, %r63, %r73;
	setp.eq.s32 	%p9, %r63, %r82;
	selp.b32 	%r83, %r73, %r63, %p9;
	selp.b32 	%r84, %r82, %r83, %p8;
	cvt.u64.u32 	%rd72, %r84;
	mul.wide.u32 	%rd40, %r84, 8;
	add.s64 	%rd42, %rd32, %rd40;
	atom.global.exch.b64 	%rd9, [%rd42], %rd7;
	setp.lt.u64 	%p10, %rd9, 4294967296;
	@%p10 bra 	$L__BB1_1;
	cvt.u32.u64 	%r85, %rd72;
	{ .reg .b32 tmp; mov.b64 {tmp, %r86}, %rd9; }
	mad.lo.s32 	%r87, %r86, 5, 2;
	mul.hi.u32 	%r88, %r87, 431205725;
	shr.u32 	%r89, %r88, 25;
	mul.lo.s32 	%r90, %r89, 334214459;
	sub.s32 	%r91, %r87, %r90;
	mul.hi.u32 	%r92, %r91, 351843721;
	shr.u32 	%r93, %r92, 13;
	mul.lo.s32 	%r94, %r93, 100000;
	sub.s32 	%r95, %r91, %r94;
	mad.lo.s32 	%r96, %r86, 13, 7;
	mul.hi.u32 	%r97, %r96, 431205725;
	shr.u32 	%r98, %r97, 25;
	mul.lo.s32 	%r99, %r98, 334214459;
	sub.s32 	%r100, %r96, %r99;
	mul.hi.u32 	%r101, %r100, 351843721;
	shr.u32 	%r102, %r101, 13;
	mul.lo.s32 	%r103, %r102, 100000;
	sub.s32 	%r104, %r100, %r103;
	setp.eq.s32 	%p11, %r85, %r95;
	setp.eq.s32 	%p12, %r85, %r104;
	selp.b32 	%r105, %r95, %r85, %p12;
	selp.b32 	%r106, %r104, %r105, %p11;
	cvt.u64.u32 	%rd72, %r106;
	mul.wide.u32 	%rd43, %r106, 8;
	add.s64 	%rd45, %rd32, %rd43;
	atom.global.exch.b64 	%rd11, [%rd45], %rd9;
	setp.lt.u64 	%p13, %rd11, 4294967296;
	@%p13 bra 	$L__BB1_1;
	cvt.u32.u64 	%r107, %rd72;
	{ .reg .b32 tmp; mov.b64 {tmp, %r108}, %rd11; }
	mad.lo.s32 	%r109, %r108, 5, 2;
	mul.hi.u32 	%r110, %r109, 431205725;
	shr.u32 	%r111, %r110, 25;
	mul.lo.s32 	%r112, %r111, 334214459;
	sub.s32 	%r113, %r109, %r112;
	mul.hi.u32 	%r114, %r113, 351843721;
	shr.u32 	%r115, %r114, 13;
	mul.lo.s32 	%r116, %r115, 100000;
	sub.s32 	%r117, %r113, %r116;
	mad.lo.s32 	%r118, %r108, 13, 7;
	mul.hi.u32 	%r119, %r118, 431205725;
	shr.u32 	%r120, %r119, 25;
	mul.lo.s32 	%r121, %r120, 334214459;
	sub.s32 	%r122, %r118, %r121;
	mul.hi.u32 	%r123, %r122, 351843721;
	shr.u32 	%r124, %r123, 13;
	mul.lo.s32 	%r125, %r124, 100000;
	sub.s32 	%r126, %r122, %r125;
	setp.eq.s32 	%p14, %r107, %r117;
	setp.eq.s32 	%p15, %r107, %r126;
	selp.b32 	%r127, %r117, %r107, %p15;
	selp.b32 	%r128, %r126, %r127, %p14;
	cvt.u64.u32 	%rd72, %r128;
	mul.wide.u32 	%rd46, %r128, 8;
	add.s64 	%rd48, %rd32, %rd46;
	atom.global.exch.b64 	%rd13, [%rd48], %rd11;
	setp.lt.u64 	%p16, %rd13, 4294967296;
	@%p16 bra 	$L__BB1_1;
	cvt.u32.u64 	%r129, %rd72;
	{ .reg .b32 tmp; mov.b64 {tmp, %r130}, %rd13; }
	mad.lo.s32 	%r131, %r130, 5, 2;
	mul.hi.u32 	%r132, %r131, 431205725;
	shr.u32 	%r133, %r132, 25;
	mul.lo.s32 	%r134, %r133, 334214459;
	sub.s32 	%r135, %r131, %r134;
	mul.hi.u32 	%r136, %r135, 351843721;
	shr.u32 	%r137, %r136, 13;
	mul.lo.s32 	%r138, %r137, 100000;
	sub.s32 	%r139, %r135, %r138;
	mad.lo.s32 	%r140, %r130, 13, 7;
	mul.hi.u32 	%r141, %r140, 431205725;
	shr.u32 	%r142, %r141, 25;
	mul.lo.s32 	%r143, %r142, 334214459;
	sub.s32 	%r144, %r140, %r143;
	mul.hi.u32 	%r145, %r144, 351843721;
	shr.u32 	%r146, %r145, 13;
	mul.lo.s32 	%r147, %r146, 100000;
	sub.s32 	%r148, %r144, %r147;
	setp.eq.s32 	%p17, %r129, %r139;
	setp.eq.s32 	%p18, %r129, %r148;
	selp.b32 	%r149, %r139, %r129, %p18;
	selp.b32 	%r150, %r148, %r149, %p17;
	cvt.u64.u32 	%rd72, %r150;
	mul.wide.u32 	%rd49, %r150, 8;
	add.s64 	%rd51, %rd32, %rd49;
	atom.global.exch.b64 	%rd15, [%rd51], %rd13;
	setp.lt.u64 	%p19, %rd15, 4294967296;
	@%p19 bra 	$L__BB1_1;
	cvt.u32.u64 	%r151, %rd72;
	{ .reg .b32 tmp; mov.b64 {tmp, %r152}, %rd15; }
	mad.lo.s32 	%r153, %r152, 5, 2;
	mul.hi.u32 	%r154, %r153, 431205725;
	shr.u32 	%r155, %r154, 25;
	mul.lo.s32 	%r156, %r155, 334214459;
	sub.s32 	%r157, %r153, %r156;
	mul.hi.u32 	%r158, %r157, 351843721;
	shr.u32 	%r159, %r158, 13;
	mul.lo.s32 	%r160, %r159, 100000;
	sub.s32 	%r161, %r157, %r160;
	mad.lo.s32 	%r162, %r152, 13, 7;
	mul.hi.u32 	%r163, %r162, 431205725;
	shr.u32 	%r164, %r163, 25;
	mul.lo.s32 	%r165, %r164, 334214459;
	sub.s32 	%r166, %r162, %r165;
	mul.hi.u32 	%r167, %r166, 351843721;
	shr.u32 	%r168, %r167, 13;
	mul.lo.s32 	%r169, %r168, 100000;
	sub.s32 	%r170, %r166, %r169;
	setp.eq.s32 	%p20, %r151, %r161;
	setp.eq.s32 	%p21, %r151, %r170;
	selp.b32 	%r171, %r161, %r151, %p21;
	selp.b32 	%r172, %r170, %r171, %p20;
	cvt.u64.u32 	%rd72, %r172;
	mul.wide.u32 	%rd52, %r172, 8;
	add.s64 	%rd54, %rd32, %rd52;
	atom.global.exch.b64 	%rd17, [%rd54], %rd15;
	setp.lt.u64 	%p22, %rd17, 4294967296;
	@%p22 bra 	$L__BB1_1;
	cvt.u32.u64 	%r173, %rd72;
	{ .reg .b32 tmp; mov.b64 {tmp, %r174}, %rd17; }
	mad.lo.s32 	%r175, %r174, 5, 2;
	mul.hi.u32 	%r176, %r175, 431205725;
	shr.u32 	%r177, %r176, 25;
	mul.lo.s32 	%r178, %r177, 334214459;
	sub.s32 	%r179, %r175, %r178;
	mul.hi.u32 	%r180, %r179, 351843721;
	shr.u32 	%r181, %r180, 13;
	mul.lo.s32 	%r182, %r181, 100000;
	sub.s32 	%r183, %r179, %r182;
	mad.lo.s32 	%r184, %r174, 13, 7;
	mul.hi.u32 	%r185, %r184, 431205725;
	shr.u32 	%r186, %r185, 25;
	mul.lo.s32 	%r187, %r186, 334214459;
	sub.s32 	%r188, %r184, %r187;
	mul.hi.u32 	%r189, %r188, 351843721;
	shr.u32 	%r190, %r189, 13;
	mul.lo.s32 	%r191, %r190, 100000;
	sub.s32 	%r192, %r188, %r191;
	setp.eq.s32 	%p23, %r173, %r183;
	setp.eq.s32 	%p24, %r173, %r192;
	selp.b32 	%r193, %r183, %r173, %p24;
	selp.b32 	%r194, %r192, %r193, %p23;
	cvt.u64.u32 	%rd72, %r194;
	mul.wide.u32 	%rd55, %r194, 8;
	add.s64 	%rd57, %rd32, %rd55;
	atom.global.exch.b64 	%rd19, [%rd57], %rd17;
	setp.lt.u64 	%p25, %rd19, 4294967296;
	@%p25 bra 	$L__BB1_1;
	cvt.u32.u64 	%r195, %rd72;
	{ .reg .b32 tmp; mov.b64 {tmp, %r196}, %rd19; }
	mad.lo.s32 	%r197, %r196, 5, 2;
	mul.hi.u32 	%r198, %r197, 431205725;
	shr.u32 	%r199, %r198, 25;
	mul.lo.s32 	%r200, %r199, 334214459;
	sub.s32 	%r201, %r197, %r200;
	mul.hi.u32 	%r202, %r201, 351843721;
	shr.u32 	%r203, %r202, 13;
	mul.lo.s32 	%r204, %r203, 100000;
	sub.s32 	%r205, %r201, %r204;
	mad.lo.s32 	%r206, %r196, 13, 7;
	mul.hi.u32 	%r207, %r206, 431205725;
	shr.u32 	%r208, %r207, 25;
	mul.lo.s32 	%r209, %r208, 334214459;
	sub.s32 	%r210, %r206, %r209;
	mul.hi.u32 	%r211, %r210, 351843721;
	shr.u32 	%r212, %r211, 13;
	mul.lo.s32 	%r213, %r212, 100000;
	sub.s32 	%r214, %r210, %r213;
	setp.eq.s32 	%p26, %r195, %r205;
	setp.eq.s32 	%p27, %r195, %r214;
	selp.b32 	%r215, %r205, %r195, %p27;
	selp.b32 	%r216, %r214, %r215, %p26;
	cvt.u64.u32 	%rd72, %r216;
	mul.wide.u32 	%rd58, %r216, 8;
	add.s64 	%rd60, %rd32, %rd58;
	atom.global.exch.b64 	%rd61, [%rd60], %rd19;
	setp.lt.u64 	%p28, %rd61, 4294967296;
	@%p28 bra 	$L__BB1_1;
	mov.u64 	%rd62, $str$3;
	cvta.global.u64 	%rd63, %rd62;
	{ // callseq 6, 0
	.param .b64 param0;
	st.param.b64 	[param0], %rd63;
	.param .b64 param1;
	st.param.b64 	[param1], 0;
	.param .b32 retval0;
	call.uni (retval0), 
	vprintf, 
	(
	param0, 
	param1
	);
	ld.param.b32 	%r217, [retval0];
	} // callseq 6
$L__BB1_12:
	ret;

}


// ===== COMPILED SASS (sm_100) =====

	.target	sm_100

	.elftype	@"ET_EXEC"


//--------------------- .note.nv.tkinfo           --------------------------
	.section	.note.nv.tkinfo,"",@"SHT_NOTE"
	.sectionflags	@"SHF_NOTE_NV_TKINFO"
	.tkinfo
        /*0018*/ 	.word	0x00000002
        /*0030*/ 	.string	""
        /*0030*/ 	.string	"ptxas"
        /*0030*/ 	.string	"Cuda compilation tools, release 13.0, V13.0.88"
        /*0030*/ 	.string	"Build cuda_13.0.r13.0/compiler.36424714_0"
        /*0030*/ 	.string	"-arch sm_100 -m 64 "



//--------------------- .note.nv.cuinfo           --------------------------
	.section	.note.nv.cuinfo,"",@"SHT_NOTE"
	.sectionflags	@"SHF_NOTE_NV_CUINFO"
        /*0018*/ 	.short	0x0002
        /*001a*/ 	.short	0x0064
        /*001c*/ 	.short	0x0082
	.zero		2


//--------------------- .nv.info                  --------------------------
	.section	.nv.info,"",@"SHT_CUDA_INFO"
	.align	4


	//----- nvinfo : EIATTR_REGCOUNT
	.align		4
        /*0000*/ 	.byte	0x04, 0x2f
        /*0002*/ 	.short	(.L_15 - .L_14)
	.align		4
.L_14:
        /*0004*/ 	.word	index@(_Z4joinPiS_ii)
        /*0008*/ 	.word	0x0000001a


	//----- nvinfo : EIATTR_FRAME_SIZE
	.align		4
.L_15:
        /*000c*/ 	.byte	0x04, 0x11
        /*000e*/ 	.short	(.L_17 - .L_16)
	.align		4
.L_16:
        /*0010*/ 	.word	index@(_Z4joinPiS_ii)
        /*0014*/ 	.word	0x00000008


	//----- nvinfo : EIATTR_REGCOUNT
	.align		4
.L_17:
        /*0018*/ 	.byte	0x04, 0x2f
        /*001a*/ 	.short	(.L_19 - .L_18)
	.align		4
.L_18:
        /*001c*/ 	.word	index@(_Z4hashPiii)
        /*0020*/ 	.word	0x0000001a


	//----- nvinfo : EIATTR_FRAME_SIZE
	.align		4
.L_19:
        /*0024*/ 	.byte	0x04, 0x11
        /*0026*/ 	.short	(.L_21 - .L_20)
	.align		4
.L_20:
        /*0028*/ 	.word	index@(_Z4hashPiii)
        /*002c*/ 	.word	0x00000010


	//----- nvinfo : EIATTR_MIN_STACK_SIZE
	.align		4
.L_21:
        /*0030*/ 	.byte	0x04, 0x12
        /*0032*/ 	.short	(.L_23 - .L_22)
	.align		4
.L_22:
        /*0034*/ 	.word	index@(_Z4hashPiii)
        /*0038*/ 	.word	0x00000010


	//----- nvinfo : EIATTR_MIN_STACK_SIZE
	.align		4
.L_23:
        /*003c*/ 	.byte	0x04, 0x12
        /*003e*/ 	.short	(.L_25 - .L_24)
	.align		4
.L_24:
        /*0040*/ 	.word	index@(_Z4joinPiS_ii)
        /*0044*/ 	.word	0x00000008
.L_25:


//--------------------- .nv.compat                --------------------------
	.section	.nv.compat,"",@"SHT_CUDA_COMPAT_INFO"
	.align	4
        /*0000*/ 	.byte	0x02, 0x09, 0x00, 0x00, 0x02, 0x02, 0x01, 0x00, 0x02, 0x05, 0x05, 0x00, 0x03, 0x07, 0x01, 0x01
        /*0010*/ 	.byte	0x02, 0x03, 0x00, 0x00, 0x02, 0x06, 0x01, 0x00, 0x04, 0x0b, 0x08, 0x00, 0x09, 0x00, 0x00, 0x00
        /*0020*/ 	.byte	0x00, 0x00, 0x00, 0x00


//--------------------- .nv.info._Z4hashPiii      --------------------------
	.section	.nv.info._Z4hashPiii,"",@"SHT_CUDA_INFO"
	.sectionflags	@""
	.align	4


	//----- nvinfo : EIATTR_CUDA_API_VERSION
	.align		4
        /*0000*/ 	.byte	0x04, 0x37
        /*0002*/ 	.short	(.L_27 - .L_26)
.L_26:
        /*0004*/ 	.word	0x00000082


	//----- nvinfo : EIATTR_KPARAM_INFO
	.align		4
.L_27:
        /*0008*/ 	.byte	0x04, 0x17
        /*000a*/ 	.short	(.L_29 - .L_28)
.L_28:
        /*000c*/ 	.word	0x00000000
        /*0010*/ 	.short	0x0002
        /*0012*/ 	.short	0x000c
        /*0014*/ 	.byte	0x00, 0xf0, 0x11, 0x00


	//----- nvinfo : EIATTR_KPARAM_INFO
	.align		4
.L_29:
        /*0018*/ 	.byte	0x04, 0x17
        /*001a*/ 	.short	(.L_31 - .L_30)
.L_30:
        /*001c*/ 	.word	0x00000000
        /*0020*/ 	.short	0x0001
        /*0022*/ 	.short	0x0008
        /*0024*/ 	.byte	0x00, 0xf0, 0x11, 0x00


	//----- nvinfo : EIATTR_KPARAM_INFO
	.align		4
.L_31:
        /*0028*/ 	.byte	0x04, 0x17
        /*002a*/ 	.short	(.L_33 - .L_32)
.L_32:
        /*002c*/ 	.word	0x00000000
        /*0030*/ 	.short	0x0000
        /*0032*/ 	.short	0x0000
        /*0034*/ 	.byte	0x00, 0xf5, 0x21, 0x00


	//----- nvinfo : EIATTR_SPARSE_MMA_MASK
	.align		4
.L_33:
        /*0038*/ 	.byte	0x03, 0x50
        /*003a*/ 	.short	0x0000


	//----- nvinfo : EIATTR_MAXREG_COUNT
	.align		4
        /*003c*/ 	.byte	0x03, 0x1b
        /*003e*/ 	.short	0x00ff


	//----- nvinfo : EIATTR_EXTERNS
	.align		4
        /*0040*/ 	.byte	0x04, 0x0f
        /*0042*/ 	.short	(.L_35 - .L_34)


	//   ....[0]....
	.align		4
.L_34:
        /*0044*/ 	.word	index@(vprintf)


	//----- nvinfo : EIATTR_MERCURY_ISA_VERSION
	.align		4
.L_35:
        /*0048*/ 	.byte	0x03, 0x5f
        /*004a*/ 	.short	0x0101


	//----- nvinfo : EIATTR_VRC_CTA_INIT_COUNT
	.align		4
        /*004c*/ 	.byte	0x02, 0x4a
	.zero		1
	.zero		1


	//----- nvinfo : EIATTR_SYSCALL_OFFSETS
	.align		4
        /*0050*/ 	.byte	0x04, 0x46
        /*0052*/ 	.short	(.L_37 - .L_36)


	//   ....[0]....
.L_36:
        /*0054*/ 	.word	0x000001a0


	//   ....[1]....
        /*0058*/ 	.word	0x000010b0


	//   ....[2]....
        /*005c*/ 	.word	0x000011c0


	//----- nvinfo : EIATTR_EXIT_INSTR_OFFSETS
	.align		4
.L_37:
        /*0060*/ 	.byte	0x04, 0x1c
        /*0062*/ 	.short	(.L_39 - .L_38)


	//   ....[0]....
.L_38:
        /*0064*/ 	.word	0x000010c0


	//   ....[1]....
        /*0068*/ 	.word	0x000011d0


	//----- nvinfo : EIATTR_CRS_STACK_SIZE
	.align		4
.L_39:
        /*006c*/ 	.byte	0x04, 0x1e
        /*006e*/ 	.short	(.L_41 - .L_40)
.L_40:
        /*0070*/ 	.word	0x00000000


	//----- nvinfo : EIATTR_CBANK_PARAM_SIZE
	.align		4
.L_41:
        /*0074*/ 	.byte	0x03, 0x19
        /*0076*/ 	.short	0x0010


	//----- nvinfo : EIATTR_PARAM_CBANK
	.align		4
        /*0078*/ 	.byte	0x04, 0x0a
        /*007a*/ 	.short	(.L_43 - .L_42)
	.align		4
.L_42:
        /*007c*/ 	.word	index@(.nv.constant0._Z4hashPiii)
        /*0080*/ 	.short	0x0380
        /*0082*/ 	.short	0x0010


	//----- nvinfo : EIATTR_SW_WAR
	.align		4
.L_43:
        /*0084*/ 	.byte	0x04, 0x36
        /*0086*/ 	.short	(.L_45 - .L_44)
.L_44:
        /*0088*/ 	.word	0x00000008
.L_45:


//--------------------- .nv.info._Z4joinPiS_ii    --------------------------
	.section	.nv.info._Z4joinPiS_ii,"",@"SHT_CUDA_INFO"
	.sectionflags	@""
	.align	4


	//----- nvinfo : EIATTR_CUDA_API_VERSION
	.align		4
        /*0000*/ 	.byte	0x04, 0x37
        /*0002*/ 	.short	(.L_47 - .L_46)
.L_46:
        /*0004*/ 	.word	0x00000082


	//----- nvinfo : EIATTR_KPARAM_INFO
	.align		4
.L_47:
        /*0008*/ 	.byte	0x04, 0x17
        /*000a*/ 	.short	(.L_49 - .L_48)
.L_48:
        /*000c*/ 	.word	0x00000000
        /*0010*/ 	.short	0x0003
        /*0012*/ 	.short	0x0014
        /*0014*/ 	.byte	0x00, 0xf0, 0x11, 0x00


	//----- nvinfo : EIATTR_KPARAM_INFO
	.align		4
.L_49:
        /*0018*/ 	.byte	0x04, 0x17
        /*001a*/ 	.short	(.L_51 - .L_50)
.L_50:
        /*001c*/ 	.word	0x00000000
        /*0020*/ 	.short	0x0002
        /*0022*/ 	.short	0x0010
        /*0024*/ 	.byte	0x00, 0xf0, 0x11, 0x00


	//----- nvinfo : EIATTR_KPARAM_INFO
	.align		4
.L_51:
        /*0028*/ 	.byte	0x04, 0x17
        /*002a*/ 	.short	(.L_53 - .L_52)
.L_52:
        /*002c*/ 	.word	0x00000000
        /*0030*/ 	.short	0x0001
        /*0032*/ 	.short	0x0008
        /*0034*/ 	.byte	0x00, 0xf5, 0x21, 0x00


	//----- nvinfo : EIATTR_KPARAM_INFO
	.align		4
.L_53:
        /*0038*/ 	.byte	0x04, 0x17
        /*003a*/ 	.short	(.L_55 - .L_54)
.L_54:
        /*003c*/ 	.word	0x00000000
        /*0040*/ 	.short	0x0000
        /*0042*/ 	.short	0x0000
        /*0044*/ 	.byte	0x00, 0xf5, 0x21, 0x00


	//----- nvinfo : EIATTR_SPARSE_MMA_MASK
	.align		4
.L_55:
        /*0048*/ 	.byte	0x03, 0x50
        /*004a*/ 	.short	0x0000


	//----- nvinfo : EIATTR_MAXREG_COUNT
	.align		4
        /*004c*/ 	.byte	0x03, 0x1b
        /*004e*/ 	.short	0x00ff


	//----- nvinfo : EIATTR_NUM_BARRIERS
	.align		4
        /*0050*/ 	.byte	0x02, 0x4c
        /*0052*/ 	.byte	0x01
	.zero		1


	//----- nvinfo : EIATTR_EXTERNS
	.align		4
        /*0054*/ 	.byte	0x04, 0x0f
        /*0056*/ 	.short	(.L_57 - .L_56)


	//   ....[0]....
	.align		4
.L_56:
        /*0058*/ 	.word	index@(vprintf)


	//----- nvinfo : EIATTR_MERCURY_ISA_VERSION
	.align		4
.L_57:
        /*005c*/ 	.byte	0x03, 0x5f
        /*005e*/ 	.short	0x0101


	//----- nvinfo : EIATTR_VRC_CTA_INIT_COUNT
	.align		4
        /*0060*/ 	.byte	0x02, 0x4a
	.zero		1
	.zero		1


	//----- nvinfo : EIATTR_SYSCALL_OFFSETS
	.align		4
        /*0064*/ 	.byte	0x04, 0x46
        /*0066*/ 	.short	(.L_59 - .L_58)


	//   ....[0]....
.L_58:
        /*0068*/ 	.word	0x00000350


	//   ....[1]....
        /*006c*/ 	.word	0x00000410


	//   ....[2]....
        /*0070*/ 	.word	0x000004a0


	//   ....[3]....
        /*0074*/ 	.word	0x00000530


	//   ....[4]....
        /*0078*/ 	.word	0x000005a0


	//----- nvinfo : EIATTR_EXIT_INSTR_OFFSETS
	.align		4
.L_59:
        /*007c*/ 	.byte	0x04, 0x1c
        /*007e*/ 	.short	(.L_61 - .L_60)


	//   ....[0]....
.L_60:
        /*0080*/ 	.word	0x000005d0


	//----- nvinfo : EIATTR_CRS_STACK_SIZE
	.align		4
.L_61:
        /*0084*/ 	.byte	0x04, 0x1e
        /*0086*/ 	.short	(.L_63 - .L_62)
.L_62:
        /*0088*/ 	.word	0x00000000


	//----- nvinfo : EIATTR_CBANK_PARAM_SIZE
	.align		4
.L_63:
        /*008c*/ 	.byte	0x03, 0x19
        /*008e*/ 	.short	0x0018


	//----- nvinfo : EIATTR_PARAM_CBANK
	.align		4
        /*0090*/ 	.byte	0x04, 0x0a
        /*0092*/ 	.short	(.L_65 - .L_64)
	.align		4
.L_64:
        /*0094*/ 	.word	index@(.nv.constant0._Z4joinPiS_ii)
        /*0098*/ 	.short	0x0380
        /*009a*/ 	.short	0x0018


	//----- nvinfo : EIATTR_SW_WAR
	.align		4
.L_65:
        /*009c*/ 	.byte	0x04, 0x36
        /*009e*/ 	.short	(.L_67 - .L_66)
.L_66:
        /*00a0*/ 	.word	0x00000008
.L_67:


//--------------------- .nv.callgraph             --------------------------
	.section	.nv.callgraph,"",@"SHT_CUDA_CALLGRAPH"
	.align	4
	.sectionentsize	8
	.align		4
        /*0000*/ 	.word	0x00000000
	.align		4
        /*0004*/ 	.word	0xffffffff
	.align		4
        /*0008*/ 	.word	index@(_Z4hashPiii)
	.align		4
        /*000c*/ 	.word	index@(vprintf)
	.align		4
        /*0010*/ 	.word	index@(_Z4joinPiS_ii)
	.align		4
        /*0014*/ 	.word	index@(vprintf)
	.align		4
        /*0018*/ 	.word	0x00000000
	.align		4
        /*001c*/ 	.word	0xfffffffe
	.align		4
        /*0020*/ 	.word	0x00000000
	.align		4
        /*0024*/ 	.word	0xfffffffd
	.align		4
        /*0028*/ 	.word	0x00000000
	.align		4
        /*002c*/ 	.word	0xfffffffc


//--------------------- .nv.constant4             --------------------------
	.section	.nv.constant4,"a",@progbits
	.align	8
	.align		8
.nv.constant4:
        /*0000*/ 	.dword	vprintf
	.align		8
        /*0008*/ 	.dword	precalc_xorwow_matrix
	.align		8
        /*0010*/ 	.dword	precalc_xorwow_offset_matrix
	.align		8
        /*0018*/ 	.dword	mrg32k3aM1
	.align		8
        /*0020*/ 	.dword	mrg32k3aM2
	.align		8
        /*0028*/ 	.dword	mrg32k3aM1SubSeq
	.align		8
        /*0030*/ 	.dword	mrg32k3aM2SubSeq
	.align		8
        /*0038*/ 	.dword	mrg32k3aM1Seq
	.align		8
        /*0040*/ 	.dword	mrg32k3aM2Seq
	.align		8
        /*0048*/ 	.dword	table
	.align		8
        /*0050*/ 	.dword	$str
	.align		8
        /*0058*/ 	.dword	$str$1
	.align		8
        /*0060*/ 	.dword	$str$2
	.align		8
        /*0068*/ 	.dword	$str$3


//--------------------- .nv.constant3             --------------------------
	.section	.nv.constant3,"a",@progbits
	.align	8
.nv.constant3:
	.type		__cr_lgamma_table,@object
	.size		__cr_lgamma_table,(.L_8 - __cr_lgamma_table)
__cr_lgamma_table:
        /*0000*/ 	.byte	0x00, 0x00, 0x00, 0x00, 0x00, 0x00, 0x00, 0x00, 0x00, 0x00, 0x00, 0x00, 0x00, 0x00, 0x00, 0x00
        /*0010*/ 	.byte	0xef, 0x39, 0xfa, 0xfe, 0x42, 0x2e, 0xe6, 0x3f, 0x02, 0x20, 0x2a, 0xfa, 0x0b, 0xab, 0xfc, 0x3f
        /*0020*/ 	.byte	0xf9, 0x2c, 0x92, 0x7c, 0xa7, 0x6c, 0x09, 0x40, 0xc9, 0x79, 0x44, 0x3c, 0x64, 0x26, 0x13, 0x40
        /*0030*/ 	.byte	0xca, 0x01, 0xcf, 0x3a, 0x27, 0x51, 0x1a, 0x40, 0x30, 0xcc, 0x2d, 0xf3, 0xe1, 0x0c, 0x21, 0x40
        /*0040*/ 	.byte	0x0d, 0xb7, 0xfc, 0x82, 0x8e, 0x35, 0x25, 0x40
.L_8:


//--------------------- .text._Z4hashPiii         --------------------------
	.section	.text._Z4hashPiii,"ax",@progbits
	.align	128
        .global         _Z4hashPiii
        .type           _Z4hashPiii,@function
        .size           _Z4hashPiii,(.L_x_14 - _Z4hashPiii)
        .other          _Z4hashPiii,@"STO_CUDA_ENTRY STV_DEFAULT"
_Z4hashPiii:
.text._Z4hashPiii:
[----:B------:R-:W0:Y:S01]  /*0000*/  LDC R1, c[0x0][0x37c] ;  /* 0x0000df00ff017b82 */ /* 0x000e220000000800 */
[----:B------:R-:W1:Y:S01]  /*0010*/  S2R R2, SR_TID.X ;  /* 0x0000000000027919 */ /* 0x000e620000002100 */
[----:B------:R-:W2:Y:S06]  /*0020*/  LDCU UR5, c[0x0][0x2fc] ;  /* 0x00005f80ff0577ac */ /* 0x000eac0008000800 */
[----:B------:R-:W1:Y:S01]  /*0030*/  S2UR UR4, SR_CTAID.X ;  /* 0x00000000000479c3 */ /* 0x000e620000002500 */
[----:B0-----:R-:W-:Y:S01]  /*0040*/  IADD3 R1, PT, PT, R1, -0x10, RZ ;  /* 0xfffffff001017810 */ /* 0x001fe20007ffe0ff */
[----:B------:R-:W0:Y:S01]  /*0050*/  LDCU UR6, c[0x0][0x388] ;  /* 0x00007100ff0677ac */ /* 0x000e220008000800 */
[----:B------:R-:W3:Y:S05]  /*0060*/  LDCU.64 UR36, c[0x0][0x358] ;  /* 0x00006b00ff2477ac */ /* 0x000eea0008000a00 */
[----:B------:R-:W1:Y:S08]  /*0070*/  LDC R3, c[0x0][0x360] ;  /* 0x0000d800ff037b82 */ /* 0x000e700000000800 */
[----:B------:R-:W4:Y:S01]  /*0080*/  LDC.64 R10, c[0x0][0x380] ;  /* 0x0000e000ff0a7b82 */ /* 0x000f220000000a00 */
[----:B-1----:R-:W-:-:S04]  /*0090*/  IMAD R0, R3, UR4, R2 ;  /* 0x0000000403007c24 */ /* 0x002fc8000f8e0202 */
[----:B0-----:R-:W-:Y:S01]  /*00a0*/  IMAD R3, R0, UR6, RZ ;  /* 0x0000000600037c24 */ /* 0x001fe2000f8e02ff */
[----:B------:R-:W-:Y:S01]  /*00b0*/  MOV R22, 0x0 ;  /* 0x0000000000167802 */ /* 0x000fe20000000f00 */
[----:B------:R-:W0:Y:S02]  /*00c0*/  LDCU UR4, c[0x0][0x2f8] ;  /* 0x00005f00ff0477ac */ /* 0x000e240008000800 */
[----:B----4-:R-:W-:Y:S01]  /*00d0*/  IMAD.WIDE R10, R3, 0x4, R10 ;  /* 0x00000004030a7825 */ /* 0x010fe200078e020a */
[----:B------:R-:W1:Y:S04]  /*00e0*/  LDCU.64 UR6, c[0x4][0x50] ;  /* 0x01000a00ff0677ac */ /* 0x000e680008000a00 */
[----:B---3--:R-:W3:Y:S04]  /*00f0*/  LDG.E R0, desc[UR36][R10.64+0x4] ;  /* 0x000004240a007981 */ /* 0x008ee8000c1e1900 */
[----:B------:R-:W4:Y:S01]  /*0100*/  LDG.E R23, desc[UR36][R10.64] ;  /* 0x000000240a177981 */ /* 0x000f22000c1e1900 */
[----:B------:R1:W3:Y:S01]  /*0110*/  LDC.64 R8, c[0x4][R22] ;  /* 0x0100000016087b82 */ /* 0x0002e20000000a00 */
[----:B------:R-:W-:-:S02]  /*0120*/  CS2R R6, SRZ ;  /* 0x0000000000067805 */ /* 0x000fc4000001ff00 */
[----:B0-----:R-:W-:Y:S02]  /*0130*/  IADD3 R19, P0, PT, R1, UR4, RZ ;  /* 0x0000000401137c10 */ /* 0x001fe4000ff1e0ff */
[----:B-1----:R-:W-:Y:S01]  /*0140*/  MOV R4, UR6 ;  /* 0x0000000600047c02 */ /* 0x002fe20008000f00 */
[----:B------:R-:W-:Y:S01]  /*0150*/  IMAD.U32 R5, RZ, RZ, UR7 ;  /* 0x00000007ff057e24 */ /* 0x000fe2000f8e00ff */
[----:B--2---:R-:W-:Y:S02]  /*0160*/  IADD3.X R18, PT, PT, RZ, UR5, RZ, P0, !PT ;  /* 0x00000005ff127c10 */ /* 0x004fe400087fe4ff */
[----:B---3--:R-:W-:-:S04]  /*0170*/  IADD3 R16, P1, PT, RZ, R0, RZ ;  /* 0x00000000ff107210 */ /* 0x008fc80007f3e0ff */
[----:B----4-:R-:W-:-:S09]  /*0180*/  LEA.HI.X.SX32 R17, R0, R23, 0x1, P1 ;  /* 0x0000001700117211 */ /* 0x010fd200008f0eff */
[----:B------:R-:W-:-:S07]  /*0190*/  LEPC R20, `(.L_x_0) ;  /* 0x000000001014794e */ /* 0x000fce0000000000 */
[----:B------:R-:W-:Y:S05]  /*01a0*/  CALL.ABS.NOINC R8 ;  /* 0x0000000008007343 */ /* 0x000fea0003c00000 */
.L_x_0:
[----:B------:R-:W-:Y:S01]  /*01b0*/  HFMA2 R0, -RZ, RZ, 0, 2.98023223876953125e-07 ;  /* 0x00000005ff007431 */ /* 0x000fe200000001ff */
[----:B------:R-:W0:Y:S04]  /*01c0*/  LDC.64 R6, c[0x4][0x48] ;  /* 0x01001200ff067b82 */ /* 0x000e280000000a00 */
[----:B------:R-:W-:-:S04]  /*01d0*/  IMAD R23, R23, R0, 0x2 ;  /* 0x0000000217177424 */ /* 0x000fc800078e0200 */
[----:B------:R-:W-:-:S05]  /*01e0*/  IMAD.HI.U32 R3, R23, 0x19b3ad5d, RZ ;  /* 0x19b3ad5d17037827 */ /* 0x000fca00078e00ff */
[----:B------:R-:W-:-:S05]  /*01f0*/  SHF.R.U32.HI R4, RZ, 0x19, R3 ;  /* 0x00000019ff047819 */ /* 0x000fca0000011603 */
[----:B------:R-:W-:-:S04]  /*0200*/  IMAD R4, R4, -0x13ebb53b, R23 ;  /* 0xec144ac504047824 */ /* 0x000fc800078e0217 */
[----:B------:R-:W-:-:S05]  /*0210*/  IMAD.HI.U32 R3, R4, 0x14f8b589, RZ ;  /* 0x14f8b58904037827 */ /* 0x000fca00078e00ff */
[----:B------:R-:W-:-:S05]  /*0220*/  SHF.R.U32.HI R3, RZ, 0xd, R3 ;  /* 0x0000000dff037819 */ /* 0x000fca0000011603 */
[----:B------:R-:W-:-:S04]  /*0230*/  IMAD R3, R3, -0x186a0, R4 ;  /* 0xfffe796003037824 */ /* 0x000fc800078e0204 */
[----:B0-----:R-:W-:-:S05]  /*0240*/  IMAD.WIDE.U32 R4, R3, 0x8, R6 ;  /* 0x0000000803047825 */ /* 0x001fca00078e0006 */
[----:B------:R0:W2:Y:S01]  /*0250*/  ATOMG.E.EXCH.64.STRONG.GPU PT, R16, desc[UR36][R4.64], R16 ;  /* 0x80000010041079a8 */ /* 0x0000a2000c1ef524 */
[----:B------:R-:W-:Y:S01]  /*0260*/  BSSY.RECONVERGENT B6, `(.L_x_1) ;  /* 0x00000e7000067945 */ /* 0x000fe20003800200 */
[----:B0-----:R-:W-:Y:S01]  /*0270*/  IMAD.MOV.U32 R4, RZ, RZ, R3 ;  /* 0x000000ffff047224 */ /* 0x001fe200078e0003 */
[----:B------:R-:W-:Y:S02]  /*0280*/  MOV R5, RZ ;  /* 0x000000ff00057202 */ /* 0x000fe40000000f00 */
[----:B--2---:R-:W-:-:S04]  /*0290*/  ISETP.GT.U32.AND P0, PT, R16, -0x1, PT ;  /* 0xffffffff1000780c */ /* 0x004fc80003f04070 */
[----:B------:R-:W-:-:S13]  /*02a0*/  ISETP.GT.U32.AND.EX P0, PT, R17, RZ, PT, P0 ;  /* 0x000000ff1100720c */ /* 0x000fda0003f04100 */
[----:B------:R-:W-:Y:S05]  /*02b0*/  @!P0 BRA `(.L_x_2) ;  /* 0x0000000c00848947 */ /* 0x000fea0003800000 */
[----:B------:R-:W-:Y:S01]  /*02c0*/  IMAD R5, R17, R0, 0x2 ;  /* 0x0000000211057424 */ /* 0x000fe200078e0200 */
[----:B------:R-:W-:-:S03]  /*02d0*/  MOV R3, 0xd ;  /* 0x0000000d00037802 */ /* 0x000fc60000000f00 */
[----:B------:R-:W-:-:S04]  /*02e0*/  IMAD.HI.U32 R8, R5, 0x19b3ad5d, RZ ;  /* 0x19b3ad5d05087827 */ /* 0x000fc800078e00ff */
[----:B------:R-:W-:Y:S01]  /*02f0*/  IMAD R9, R17, R3, 0x7 ;  /* 0x0000000711097424 */ /* 0x000fe200078e0203 */
[----:B------:R-:W-:-:S03]  /*0300*/  SHF.R.U32.HI R8, RZ, 0x19, R8 ;  /* 0x00000019ff087819 */ /* 0x000fc60000011608 */
[----:B------:R-:W-:-:S04]  /*0310*/  IMAD.HI.U32 R10, R9, 0x19b3ad5d, RZ ;  /* 0x19b3ad5d090a7827 */ /* 0x000fc800078e00ff */
[----:B------:R-:W-:Y:S01]  /*0320*/  IMAD R8, R8, -0x13ebb53b, R5 ;  /* 0xec144ac508087824 */ /* 0x000fe200078e0205 */
[----:B------:R-:W-:-:S03]  /*0330*/  SHF.R.U32.HI R10, RZ, 0x19, R10 ;  /* 0x00000019ff0a7819 */ /* 0x000fc6000001160a */
[----:B------:R-:W-:-:S04]  /*0340*/  IMAD.HI.U32 R5, R8, 0x14f8b589, RZ ;  /* 0x14f8b58908057827 */ /* 0x000fc800078e00ff */
[----:B------:R-:W-:Y:S01]  /*0350*/  IMAD R10, R10, -0x13ebb53b, R9 ;  /* 0xec144ac50a0a7824 */ /* 0x000fe200078e0209 */
[----:B------:R-:W-:-:S03]  /*0360*/  SHF.R.U32.HI R5, RZ, 0xd, R5 ;  /* 0x0000000dff057819 */ /* 0x000fc60000011605 */
[----:B------:R-:W-:-:S04]  /*0370*/  IMAD.HI.U32 R9, R10, 0x14f8b589, RZ ;  /* 0x14f8b5890a097827 */ /* 0x000fc800078e00ff */
[----:B------:R-:W-:Y:S01]  /*0380*/  IMAD R5, R5, -0x186a0, R8 ;  /* 0xfffe796005057824 */ /* 0x000fe200078e0208 */
[----:B------:R-:W-:-:S04]  /*0390*/  SHF.R.U32.HI R9, RZ, 0xd, R9 ;  /* 0x0000000dff097819 */ /* 0x000fc80000011609 */
[----:B------:R-:W-:Y:S01]  /*03a0*/  ISETP.NE.AND P0, PT, R4, R5, PT ;  /* 0x000000050400720c */ /* 0x000fe20003f05270 */
[----:B------:R-:W-:-:S05]  /*03b0*/  IMAD R9, R9, -0x186a0, R10 ;  /* 0xfffe796009097824 */ /* 0x000fca00078e020a */
[----:B------:R-:W-:-:S07]  /*03c0*/  ISETP.NE.AND P1, PT, R4, R9, PT ;  /* 0x000000090400720c */ /* 0x000fce0003f25270 */
[----:B------:R-:W-:-:S05]  /*03d0*/  @P0 SEL R9, R5, R4, !P1 ;  /* 0x0000000405090207 */ /* 0x000fca0004800000 */
[----:B------:R-:W-:-:S05]  /*03e0*/  IMAD.WIDE.U32 R4, R9, 0x8, R6 ;  /* 0x0000000809047825 */ /* 0x000fca00078e0006 */
[----:B------:R0:W2:Y:S02]  /*03f0*/  ATOMG.E.EXCH.64.STRONG.GPU PT, R16, desc[UR36][R4.64], R16 ;  /* 0x80000010041079a8 */ /* 0x0000a4000c1ef524 */
[----:B0-----:R-:W-:Y:S01]  /*0400*/  IMAD.MOV.U32 R4, RZ, RZ, R9 ;  /* 0x000000ffff047224 */ /* 0x001fe200078e0009 */
[----:B------:R-:W-:Y:S02]  /*0410*/  MOV R5, RZ ;  /* 0x000000ff00057202 */ /* 0x000fe40000000f00 */
[----:B--2---:R-:W-:-:S04]  /*0420*/  ISETP.GE.U32.AND P0, PT, R16, RZ, PT ;  /* 0x000000ff1000720c */ /* 0x004fc80003f06070 */
[----:B------:R-:W-:-:S13]  /*0430*/  ISETP.GE.U32.AND.EX P0, PT, R17, 0x1, PT, P0 ;  /* 0x000000011100780c */ /* 0x000fda0003f06100 */
[----:B------:R-:W-:Y:S05]  /*0440*/  @!P0 BRA `(.L_x_2) ;  /* 0x0000000c00208947 */ /* 0x000fea0003800000 */
[C---:B------:R-:W-:Y:S02]  /*0450*/  IMAD R5, R17.reuse, R0, 0x2 ;  /* 0x0000000211057424 */ /* 0x040fe400078e0200 */
[----:B------:R-:W-:Y:S02]  /*0460*/  IMAD R9, R17, R3, 0x7 ;  /* 0x0000000711097424 */ /* 0x000fe400078e0203 */
[----:B------:R-:W-:-:S04]  /*0470*/  IMAD.HI.U32 R8, R5, 0x19b3ad5d, RZ ;  /* 0x19b3ad5d05087827 */ /* 0x000fc800078e00ff */
[----:B------:R-:W-:Y:S01]  /*0480*/  IMAD.HI.U32 R10, R9, 0x19b3ad5d, RZ ;  /* 0x19b3ad5d090a7827 */ /* 0x000fe200078e00ff */
[----:B------:R-:W-:-:S04]  /*0490*/  SHF.R.U32.HI R8, RZ, 0x19, R8 ;  /* 0x00000019ff087819 */ /* 0x000fc80000011608 */
[----:B------:R-:W-:Y:S01]  /*04a0*/  SHF.R.U32.HI R10, RZ, 0x19, R10 ;  /* 0x00000019ff0a7819 */ /* 0x000fe2000001160a */
[----:B------:R-:W-:-:S04]  /*04b0*/  IMAD R8, R8, -0x13ebb53b, R5 ;  /* 0xec144ac508087824 */ /* 0x000fc800078e0205 */
        /* <DEDUP_REMOVED lines=12> */
[----:B0-----:R-:W-:Y:S01]  /*0580*/  MOV R4, R9 ;  /* 0x0000000900047202 */ /* 0x001fe20000000f00 */
[----:B------:R-:W-:Y:S01]  /*0590*/  IMAD.MOV.U32 R5, RZ, RZ, RZ ;  /* 0x000000ffff057224 */ /* 0x000fe200078e00ff */
        /* <DEDUP_REMOVED lines=22> */
[----:B0-----:R-:W-:Y:S01]  /*0700*/  HFMA2 R5, -RZ, RZ, 0, 0 ;  /* 0x00000000ff057431 */ /* 0x001fe200000001ff */
[----:B------:R-:W-:Y:S02]  /*0710*/  MOV R4, R9 ;  /* 0x0000000900047202 */ /* 0x000fe40000000f00 */
        /* <DEDUP_REMOVED lines=140> */
[----:B------:R-:W-:-:S06]  /*0fe0*/  IMAD.WIDE.U32 R6, R3, 0x8, R6 ;  /* 0x0000000803067825 */ /* 0x000fcc00078e0006 */
[----:B------:R-:W2:Y:S01]  /*0ff0*/  ATOMG.E.EXCH.64.STRONG.GPU PT, R6, desc[UR36][R6.64], R16 ;  /* 0x80000010060679a8 */ /* 0x000ea2000c1ef524 */
[----:B------:R-:W-:Y:S01]  /*1000*/  HFMA2 R5, -RZ, RZ, 0, 0 ;  /* 0x00000000ff057431 */ /* 0x000fe200000001ff */
[----:B------:R-:W-:Y:S02]  /*1010*/  MOV R4, R3 ;  /* 0x0000000300047202 */ /* 0x000fe40000000f00 */
[----:B--2---:R-:W-:-:S04]  /*1020*/  ISETP.GE.U32.AND P0, PT, R6, RZ, PT ;  /* 0x000000ff0600720c */ /* 0x004fc80003f06070 */
[----:B------:R-:W-:-:S13]  /*1030*/  ISETP.GE.U32.AND.EX P0, PT, R7, 0x1, PT, P0 ;  /* 0x000000010700780c */ /* 0x000fda0003f06100 */
[----:B------:R-:W-:Y:S05]  /*1040*/  @!P0 BRA `(.L_x_2) ;  /* 0x0000000000208947 */ /* 0x000fea0003800000 */
[----:B------:R-:W0:Y:S01]  /*1050*/  LDC.64 R22, c[0x4][R22] ;  /* 0x0100000016167b82 */ /* 0x000e220000000a00 */
[----:B------:R-:W1:Y:S01]  /*1060*/  LDCU.64 UR4, c[0x4][0x68] ;  /* 0x01000d00ff0477ac */ /* 0x000e620008000a00 */
[----:B------:R-:W-:Y:S01]  /*1070*/  CS2R R6, SRZ ;  /* 0x0000000000067805 */ /* 0x000fe2000001ff00 */
[----:B-1----:R-:W-:Y:S01]  /*1080*/  IMAD.U32 R4, RZ, RZ, UR4 ;  /* 0x00000004ff047e24 */ /* 0x002fe2000f8e00ff */
[----:B------:R-:W-:-:S07]  /*1090*/  MOV R5, UR5 ;  /* 0x0000000500057c02 */ /* 0x000fce0008000f00 */
[----:B------:R-:W-:-:S07]  /*10a0*/  LEPC R20, `(.L_x_3) ;  /* 0x000000001014794e */ /* 0x000fce0000000000 */
[----:B0-----:R-:W-:Y:S05]  /*10b0*/  CALL.ABS.NOINC R22 ;  /* 0x0000000016007343 */ /* 0x001fea0003c00000 */
.L_x_3:
[----:B------:R-:W-:Y:S05]  /*10c0*/  EXIT ;  /* 0x000000000000794d */ /* 0x000fea0003800000 */
.L_x_2:
[----:B------:R-:W-:Y:S05]  /*10d0*/  BSYNC.RECONVERGENT B6 ;  /* 0x0000000000067941 */ /* 0x000fea0003800200 */
.L_x_1:
[----:B------:R-:W0:Y:S02]  /*10e0*/  LDCU.64 UR4, c[0x4][0x48] ;  /* 0x01000900ff0477ac */ /* 0x000e240008000a00 */
[----:B0-----:R-:W-:-:S04]  /*10f0*/  LEA R8, P0, R4, UR4, 0x3 ;  /* 0x0000000404087c11 */ /* 0x001fc8000f8018ff */
[----:B------:R-:W-:Y:S02]  /*1100*/  LEA.HI.X R9, R4, UR5, R5, 0x3, P0 ;  /* 0x0000000504097c11 */ /* 0x000fe400080f1c05 */
[----:B------:R-:W-:Y:S01]  /*1110*/  MOV R0, 0x0 ;  /* 0x0000000000007802 */ /* 0x000fe20000000f00 */
[----:B------:R0:W-:Y:S01]  /*1120*/  STL [R1], R2 ;  /* 0x0000000201007387 */ /* 0x0001e20000100800 */
[----:B------:R-:W1:Y:S03]  /*1130*/  LDCU.64 UR4, c[0x4][0x60] ;  /* 0x01000c00ff0477ac */ /* 0x000e660008000a00 */
[----:B------:R-:W2:Y:S01]  /*1140*/  LDG.E.64 R8, desc[UR36][R8.64] ;  /* 0x0000002408087981 */ /* 0x000ea2000c1e1b00 */
[----:B------:R0:W3:Y:S01]  /*1150*/  LDC.64 R10, c[0x4][R0] ;  /* 0x01000000000a7b82 */ /* 0x0000e20000000a00 */
[----:B------:R-:W-:Y:S02]  /*1160*/  MOV R6, R19 ;  /* 0x0000001300067202 */ /* 0x000fe40000000f00 */
[----:B------:R-:W-:-:S02]  /*1170*/  MOV R7, R18 ;  /* 0x0000001200077202 */ /* 0x000fc40000000f00 */
[----:B-1----:R-:W-:Y:S01]  /*1180*/  MOV R4, UR4 ;  /* 0x0000000400047c02 */ /* 0x002fe20008000f00 */
[----:B------:R-:W-:Y:S01]  /*1190*/  IMAD.U32 R5, RZ, RZ, UR5 ;  /* 0x00000005ff057e24 */ /* 0x000fe2000f8e00ff */
[----:B--23--:R0:W-:Y:S06]  /*11a0*/  STL.64 [R1+0x8], R8 ;  /* 0x0000080801007387 */ /* 0x00c1ec0000100a00 */
[----:B------:R-:W-:-:S07]  /*11b0*/  LEPC R20, `(.L_x_4) ;  /* 0x000000001014794e */ /* 0x000fce0000000000 */
[----:B0-----:R-:W-:Y:S05]  /*11c0*/  CALL.ABS.NOINC R10 ;  /* 0x000000000a007343 */ /* 0x001fea0003c00000 */
.L_x_4:
[----:B------:R-:W-:Y:S05]  /*11d0*/  EXIT ;  /* 0x000000000000794d */ /* 0x000fea0003800000 */
.L_x_5:
[----:B------:R-:W-:-:S00]  /*11e0*/  BRA `(.L_x_5) ;  /* 0xfffffffc00fc7947 */ /* 0x000fc0000383ffff */
[----:B------:R-:W-:-:S00]  /*11f0*/  NOP ;  /* 0x0000000000007918 */ /* 0x000fc00000000000 */
        /* <DEDUP_REMOVED lines=8> */
.L_x_14:


//--------------------- .text._Z4joinPiS_ii       --------------------------
	.section	.text._Z4joinPiS_ii,"ax",@progbits
	.align	128
        .global         _Z4joinPiS_ii
        .type           _Z4joinPiS_ii,@function
        .size           _Z4joinPiS_ii,(.L_x_15 - _Z4joinPiS_ii)
        .other          _Z4joinPiS_ii,@"STO_CUDA_ENTRY STV_DEFAULT"
_Z4joinPiS_ii:
.text._Z4joinPiS_ii:
[----:B------:R-:W0:Y:S01]  /*0000*/  LDC R1, c[0x0][0x37c] ;  /* 0x0000df00ff017b82 */ /* 0x000e220000000800 */
[----:B------:R-:W1:Y:S01]  /*0010*/  S2R R3, SR_TID.X ;  /* 0x0000000000037919 */ /* 0x000e620000002100 */
[----:B------:R-:W2:Y:S06]  /*0020*/  LDCU UR5, c[0x0][0x2fc] ;  /* 0x00005f80ff0577ac */ /* 0x000eac0008000800 */
[----:B------:R-:W1:Y:S01]  /*0030*/  S2UR UR4, SR_CTAID.X ;  /* 0x00000000000479c3 */ /* 0x000e620000002500 */
[----:B0-----:R-:W-:Y:S01]  /*0040*/  VIADD R1, R1, 0xfffffff8 ;  /* 0xfffffff801017836 */ /* 0x001fe20000000000 */
[----:B------:R-:W0:Y:S01]  /*0050*/  LDCU UR6, c[0x0][0x390] ;  /* 0x00007200ff0677ac */ /* 0x000e220008000800 */
[----:B------:R-:W3:Y:S05]  /*0060*/  LDCU.64 UR36, c[0x0][0x358] ;  /* 0x00006b00ff2477ac */ /* 0x000eea0008000a00 */
[----:B------:R-:W1:Y:S08]  /*0070*/  LDC R0, c[0x0][0x360] ;  /* 0x0000d800ff007b82 */ /* 0x000e700000000800 */
[----:B------:R-:W4:Y:S08]  /*0080*/  LDC.64 R18, c[0x0][0x380] ;  /* 0x0000e000ff127b82 */ /* 0x000f300000000a00 */
[----:B------:R-:W2:Y:S01]  /*0090*/  LDC.64 R4, c[0x4][0x48] ;  /* 0x01001200ff047b82 */ /* 0x000ea20000000a00 */
[----:B-1----:R-:W-:-:S04]  /*00a0*/  IMAD R0, R0, UR4, R3 ;  /* 0x0000000400007c24 */ /* 0x002fc8000f8e0203 */
[----:B0-----:R-:W-:-:S04]  /*00b0*/  IMAD R3, R0, UR6, RZ ;  /* 0x0000000600037c24 */ /* 0x001fc8000f8e02ff */
[----:B----4-:R-:W-:-:S05]  /*00c0*/  IMAD.WIDE R18, R3, 0x4, R18 ;  /* 0x0000000403127825 */ /* 0x010fca00078e0212 */
[----:B---3--:R-:W3:Y:S01]  /*00d0*/  LDG.E R3, desc[UR36][R18.64] ;  /* 0x0000002412037981 */ /* 0x008ee2000c1e1900 */
[----:B------:R-:W-:-:S03]  /*00e0*/  IMAD.MOV.U32 R0, RZ, RZ, 0x5 ;  /* 0x00000005ff007424 */ /* 0x000fc600078e00ff */
[----:B------:R0:W5:Y:S01]  /*00f0*/  LDG.E R18, desc[UR36][R18.64+0x4] ;  /* 0x0000042412127981 */ /* 0x000162000c1e1900 */
[----:B---3--:R-:W-:-:S04]  /*0100*/  IMAD R0, R3, R0, 0x2 ;  /* 0x0000000203007424 */ /* 0x008fc800078e0200 */
[----:B------:R-:W-:-:S05]  /*0110*/  IMAD.HI.U32 R2, R0, 0x19b3ad5d, RZ ;  /* 0x19b3ad5d00027827 */ /* 0x000fca00078e00ff */
[----:B------:R-:W-:-:S05]  /*0120*/  SHF.R.U32.HI R7, RZ, 0x19, R2 ;  /* 0x00000019ff077819 */ /* 0x000fca0000011602 */
[----:B------:R-:W-:-:S04]  /*0130*/  IMAD R7, R7, -0x13ebb53b, R0 ;  /* 0xec144ac507077824 */ /* 0x000fc800078e0200 */
[----:B------:R-:W-:-:S05]  /*0140*/  IMAD.HI.U32 R0, R7, 0x14f8b589, RZ ;  /* 0x14f8b58907007827 */ /* 0x000fca00078e00ff */
[----:B------:R-:W-:-:S05]  /*0150*/  SHF.R.U32.HI R0, RZ, 0xd, R0 ;  /* 0x0000000dff007819 */ /* 0x000fca0000011600 */
[----:B------:R-:W-:-:S04]  /*0160*/  IMAD R23, R0, -0x186a0, R7 ;  /* 0xfffe796000177824 */ /* 0x000fc800078e0207 */
[----:B--2---:R-:W-:-:S06]  /*0170*/  IMAD.WIDE.U32 R22, R23, 0x8, R4 ;  /* 0x0000000817167825 */ /* 0x004fcc00078e0004 */
[----:B------:R-:W2:Y:S01]  /*0180*/  LDG.E R22, desc[UR36][R22.64+0x4] ;  /* 0x0000042416167981 */ /* 0x000ea2000c1e1900 */
[----:B------:R-:W1:Y:S01]  /*0190*/  LDCU UR4, c[0x0][0x2f8] ;  /* 0x00005f00ff0477ac */ /* 0x000e620008000800 */
[----:B------:R-:W-:Y:S01]  /*01a0*/  SHF.R.S32.HI R8, RZ, 0x1f, R3 ;  /* 0x0000001fff087819 */ /* 0x000fe20000011403 */
[----:B------:R-:W-:Y:S01]  /*01b0*/  BSSY.RECONVERGENT B6, `(.L_x_6) ;  /* 0x000001c000067945 */ /* 0x000fe20003800200 */
[----:B-1----:R-:W-:-:S04]  /*01c0*/  IADD3 R16, P1, PT, R1, UR4, RZ ;  /* 0x0000000401107c10 */ /* 0x002fc8000ff3e0ff */
[----:B------:R-:W-:Y:S02]  /*01d0*/  IADD3.X R2, PT, PT, RZ, UR5, RZ, P1, !PT ;  /* 0x00000005ff027c10 */ /* 0x000fe40008ffe4ff */
[----:B--2---:R-:W-:-:S04]  /*01e0*/  ISETP.NE.U32.AND P0, PT, R22, R3, PT ;  /* 0x000000031600720c */ /* 0x004fc80003f05070 */
[----:B------:R-:W-:-:S13]  /*01f0*/  ISETP.NE.AND.EX P0, PT, RZ, R8, PT, P0 ;  /* 0x00000008ff00720c */ /* 0x000fda0003f05300 */
[----:B0-----:R-:W-:Y:S05]  /*0200*/  @!P0 BRA `(.L_x_7) ;  /* 0x0000000000588947 */ /* 0x001fea0003800000 */
[----:B------:R-:W-:-:S04]  /*0210*/  IMAD.MOV.U32 R0, RZ, RZ, 0xd ;  /* 0x0000000dff007424 */ /* 0x000fc800078e00ff */
[----:B------:R-:W-:-:S04]  /*0220*/  IMAD R0, R3, R0, 0x7 ;  /* 0x0000000703007424 */ /* 0x000fc800078e0200 */
[----:B------:R-:W-:-:S05]  /*0230*/  IMAD.HI.U32 R6, R0, 0x19b3ad5d, RZ ;  /* 0x19b3ad5d00067827 */ /* 0x000fca00078e00ff */
[----:B------:R-:W-:-:S05]  /*0240*/  SHF.R.U32.HI R7, RZ, 0x19, R6 ;  /* 0x00000019ff077819 */ /* 0x000fca0000011606 */
[----:B------:R-:W-:-:S04]  /*0250*/  IMAD R7, R7, -0x13ebb53b, R0 ;  /* 0xec144ac507077824 */ /* 0x000fc800078e0200 */
[----:B------:R-:W-:-:S05]  /*0260*/  IMAD.HI.U32 R0, R7, 0x14f8b589, RZ ;  /* 0x14f8b58907007827 */ /* 0x000fca00078e00ff */
[----:B------:R-:W-:-:S05]  /*0270*/  SHF.R.U32.HI R0, RZ, 0xd, R0 ;  /* 0x0000000dff007819 */ /* 0x000fca0000011600 */
[----:B------:R-:W-:-:S04]  /*0280*/  IMAD R7, R0, -0x186a0, R7 ;  /* 0xfffe796000077824 */ /* 0x000fc800078e0207 */
[----:B------:R-:W-:-:S05]  /*0290*/  IMAD.WIDE.U32 R4, R7, 0x8, R4 ;  /* 0x0000000807047825 */ /* 0x000fca00078e0004 */
[----:B------:R-:W2:Y:S02]  /*02a0*/  LDG.E R22, desc[UR36][R4.64+0x4] ;  /* 0x0000042404167981 */ /* 0x000ea4000c1e1900 */
[----:B--2---:R-:W-:-:S04]  /*02b0*/  ISETP.NE.U32.AND P0, PT, R22, R3, PT ;  /* 0x000000031600720c */ /* 0x004fc80003f05070 */
[----:B------:R-:W-:-:S13]  /*02c0*/  ISETP.NE.AND.EX P0, PT, RZ, R8, PT, P0 ;  /* 0x00000008ff00720c */ /* 0x000fda0003f05300 */
[----:B------:R-:W-:Y:S05]  /*02d0*/  @!P0 BRA `(.L_x_7) ;  /* 0x0000000000248947 */ /* 0x000fea0003800000 */
[----:B------:R-:W-:Y:S01]  /*02e0*/  MOV R0, 0x0 ;  /* 0x0000000000007802 */ /* 0x000fe20000000f00 */
[----:B------:R-:W0:Y:S01]  /*02f0*/  LDCU.64 UR4, c[0x4][0x50] ;  /* 0x01000a00ff0477ac */ /* 0x000e220008000a00 */
[----:B------:R-:W-:Y:S02]  /*0300*/  CS2R R6, SRZ ;  /* 0x0000000000067805 */ /* 0x000fe4000001ff00 */
[----:B------:R1:W2:Y:S01]  /*0310*/  LDC.64 R8, c[0x4][R0] ;  /* 0x0100000000087b82 */ /* 0x0002a20000000a00 */
[----:B0-----:R-:W-:Y:S01]  /*0320*/  MOV R4, UR4 ;  /* 0x0000000400047c02 */ /* 0x001fe20008000f00 */
[----:B-1----:R-:W-:-:S07]  /*0330*/  IMAD.U32 R5, RZ, RZ, UR5 ;  /* 0x00000005ff057e24 */ /* 0x002fce000f8e00ff */
[----:B------:R-:W-:-:S07]  /*0340*/  LEPC R20, `(.L_x_8) ;  /* 0x000000001014794e */ /* 0x000fce0000000000 */
[----:B--2--5:R-:W-:Y:S05]  /*0350*/  CALL.ABS.NOINC R8 ;  /* 0x0000000008007343 */ /* 0x024fea0003c00000 */
.L_x_8:
[----:B------:R-:W-:-:S07]  /*0360*/  MOV R22, 0xffffffff ;  /* 0xffffffff00167802 */ /* 0x000fce0000000f00 */
.L_x_7:
[----:B------:R-:W-:Y:S05]  /*0370*/  BSYNC.RECONVERGENT B6 ;  /* 0x0000000000067941 */ /* 0x000fea0003800200 */
.L_x_6:
[----:B------:R-:W-:Y:S01]  /*0380*/  MOV R17, 0x0 ;  /* 0x0000000000117802 */ /* 0x000fe20000000f00 */
[----:B------:R0:W-:Y:S01]  /*0390*/  STL [R1], R22 ;  /* 0x0000001601007387 */ /* 0x0001e20000100800 */
[----:B------:R-:W1:Y:S01]  /*03a0*/  LDCU.64 UR4, c[0x4][0x58] ;  /* 0x01000b00ff0477ac */ /* 0x000e620008000a00 */
[----:B------:R-:W-:Y:S01]  /*03b0*/  IMAD.MOV.U32 R6, RZ, RZ, R16 ;  /* 0x000000ffff067224 */ /* 0x000fe200078e0010 */
[----:B------:R0:W2:Y:S01]  /*03c0*/  LDC.64 R8, c[0x4][R17] ;  /* 0x0100000011087b82 */ /* 0x0000a20000000a00 */
[----:B------:R-:W-:Y:S01]  /*03d0*/  MOV R7, R2 ;  /* 0x0000000200077202 */ /* 0x000fe20000000f00 */
[----:B-1----:R-:W-:Y:S01]  /*03e0*/  IMAD.U32 R4, RZ, RZ, UR4 ;  /* 0x00000004ff047e24 */ /* 0x002fe2000f8e00ff */
[----:B0-----:R-:W-:-:S07]  /*03f0*/  MOV R5, UR5 ;  /* 0x0000000500057c02 */ /* 0x001fce0008000f00 */
[----:B------:R-:W-:-:S07]  /*0400*/  LEPC R20, `(.L_x_9) ;  /* 0x000000001014794e */ /* 0x000fce0000000000 */
[----:B--2--5:R-:W-:Y:S05]  /*0410*/  CALL.ABS.NOINC R8 ;  /* 0x0000000008007343 */ /* 0x024fea0003c00000 */
.L_x_9:
[----:B------:R0:W-:Y:S01]  /*0420*/  STL [R1], R22 ;  /* 0x0000001601007387 */ /* 0x0001e20000100800 */
[----:B------:R0:W1:Y:S01]  /*0430*/  LDC.64 R8, c[0x4][R17] ;  /* 0x0100000011087b82 */ /* 0x0000620000000a00 */
[----:B------:R-:W2:Y:S01]  /*0440*/  LDCU.64 UR4, c[0x4][0x58] ;  /* 0x01000b00ff0477ac */ /* 0x000ea20008000a00 */
[----:B------:R-:W-:Y:S01]  /*0450*/  IMAD.MOV.U32 R6, RZ, RZ, R16 ;  /* 0x000000ffff067224 */ /* 0x000fe200078e0010 */
[----:B------:R-:W-:Y:S01]  /*0460*/  MOV R7, R2 ;  /* 0x0000000200077202 */ /* 0x000fe20000000f00 */
[----:B--2---:R-:W-:Y:S01]  /*0470*/  IMAD.U32 R4, RZ, RZ, UR4 ;  /* 0x00000004ff047e24 */ /* 0x004fe2000f8e00ff */
[----:B0-----:R-:W-:-:S07]  /*0480*/  MOV R5, UR5 ;  /* 0x0000000500057c02 */ /* 0x001fce0008000f00 */
[----:B------:R-:W-:-:S07]  /*0490*/  LEPC R20, `(.L_x_10) ;  /* 0x000000001014794e */ /* 0x000fce0000000000 */
[----:B-1----:R-:W-:Y:S05]  /*04a0*/  CALL.ABS.NOINC R8 ;  /* 0x0000000008007343 */ /* 0x002fea0003c00000 */
.L_x_10:
        /* <DEDUP_REMOVED lines=9> */
.L_x_11:
[----:B------:R0:W1:Y:S01]  /*0540*/  LDC.64 R2, c[0x4][R17] ;  /* 0x0100000011027b82 */ /* 0x0000620000000a00 */
[----:B------:R-:W2:Y:S01]  /*0550*/  LDCU.64 UR4, c[0x4][0x50] ;  /* 0x01000a00ff0477ac */ /* 0x000ea20008000a00 */
[----:B------:R-:W-:Y:S01]  /*0560*/  CS2R R6, SRZ ;  /* 0x0000000000067805 */ /* 0x000fe2000001ff00 */
[----:B--2---:R-:W-:Y:S01]  /*0570*/  IMAD.U32 R4, RZ, RZ, UR4 ;  /* 0x00000004ff047e24 */ /* 0x004fe2000f8e00ff */
[----:B0-----:R-:W-:-:S07]  /*0580*/  MOV R5, UR5 ;  /* 0x0000000500057c02 */ /* 0x001fce0008000f00 */
[----:B------:R-:W-:-:S07]  /*0590*/  LEPC R20, `(.L_x_12) ;  /* 0x000000001014794e */ /* 0x000fce0000000000 */
[----:B-1----:R-:W-:Y:S05]  /*05a0*/  CALL.ABS.NOINC R2 ;  /* 0x0000000002007343 */ /* 0x002fea0003c00000 */
.L_x_12:
[----:B------:R-:W-:Y:S05]  /*05b0*/  WARPSYNC.ALL ;  /* 0x0000000000007948 */ /* 0x000fea0003800000 */
[----:B------:R-:W-:Y:S06]  /*05c0*/  BAR.SYNC.DEFER_BLOCKING 0x0 ;  /* 0x0000000000007b1d */ /* 0x000fec0000010000 */
[----:B------:R-:W-:Y:S05]  /*05d0*/  EXIT ;  /* 0x000000000000794d */ /* 0x000fea0003800000 */
.L_x_13:
        /* <DEDUP_REMOVED lines=10> */
.L_x_15:


//--------------------- .nv.global.init           --------------------------
	.section	.nv.global.init,"aw",@progbits
	.align	4
.nv.global.init:
	.type		mrg32k3aM1SubSeq,@object
	.size		mrg32k3aM1SubSeq,(mrg32k3aM2SubSeq - mrg32k3aM1SubSeq)
mrg32k3aM1SubSeq:
        /*0000*/ 	.byte	0x0b, 0xcc, 0xee, 0x04, 0x73, 0x29, 0x8b, 0x6f, 0xf6, 0x53, 0x03, 0xf6, 0x23, 0xf6, 0xea, 0xda
        /* <DEDUP_REMOVED lines=125> */
	.type		mrg32k3aM2SubSeq,@object
	.size		mrg32k3aM2SubSeq,(mrg32k3aM1 - mrg32k3aM2SubSeq)
mrg32k3aM2SubSeq:
        /* <DEDUP_REMOVED lines=126> */
	.type		mrg32k3aM1,@object
	.size		mrg32k3aM1,(mrg32k3aM1Seq - mrg32k3aM1)
mrg32k3aM1:
        /* <DEDUP_REMOVED lines=144> */
	.type		mrg32k3aM1Seq,@object
	.size		mrg32k3aM1Seq,(mrg32k3aM2 - mrg32k3aM1Seq)
mrg32k3aM1Seq:
        /* <DEDUP_REMOVED lines=144> */
	.type		mrg32k3aM2,@object
	.size		mrg32k3aM2,(mrg32k3aM2Seq - mrg32k3aM2)
mrg32k3aM2:
        /* <DEDUP_REMOVED lines=144> */
	.type		mrg32k3aM2Seq,@object
	.size		mrg32k3aM2Seq,(precalc_xorwow_matrix - mrg32k3aM2Seq)
mrg32k3aM2Seq:
        /* <DEDUP_REMOVED lines=144> */
	.type		precalc_xorwow_matrix,@object
	.size		precalc_xorwow_matrix,(precalc_xorwow_offset_matrix - precalc_xorwow_matrix)
precalc_xorwow_matrix:
        /* <DEDUP_REMOVED lines=6400> */
	.type		precalc_xorwow_offset_matrix,@object
	.size		precalc_xorwow_offset_matrix,($str - precalc_xorwow_offset_matrix)
precalc_xorwow_offset_matrix:
        /* <DEDUP_REMOVED lines=6400> */
	.type		$str,@object
	.size		$str,($str$1 - $str)
$str:
        /*353c0*/ 	.byte	0x0a, 0x00
	.type		$str$1,@object
	.size		$str$1,($str$3 - $str$1)
$str$1:
        /*353c2*/ 	.byte	0x25, 0x64, 0x20, 0x00
	.type		$str$3,@object
	.size		$str$3,($str$2 - $str$3)
$str$3:
        /*353c6*/ 	.byte	0x63, 0x68, 0x61, 0x69, 0x6e, 0x20, 0x77, 0x61, 0x73, 0x20, 0x74, 0x6f, 0x6f, 0x20, 0x6c, 0x6f
        /*353d6*/ 	.byte	0x6e, 0x67, 0x00
	.type		$str$2,@object
	.size		$str$2,(.L_12 - $str$2)
$str$2:
        /*353d9*/ 	.byte	0x74, 0x68, 0x72, 0x65, 0x61, 0x64, 0x49, 0x64, 0x78, 0x3a, 0x20, 0x25, 0x64, 0x2c, 0x20, 0x74
        /*353e9*/ 	.byte	0x61, 0x62, 0x6c, 0x65, 0x3a, 0x20, 0x25, 0x6c, 0x6c, 0x75, 0x20, 0x0a, 0x00
.L_12:


//--------------------- .nv.shared.reserved.0     --------------------------
	.section	.nv.shared.reserved.0,"aw",@nobits
	.weak		__nv_reservedSMEM_offset_0_alias
	.size		__nv_reservedSMEM_offset_0_alias, 0, 64
	.other		__nv_reservedSMEM_offset_0_alias,@"STO_CUDA_RESERVED_SHARED STV_DEFAULT"
__nv_reservedSMEM_offset_0_alias:
	.zero		0
	.zero		64


//--------------------- .nv.global                --------------------------
	.section	.nv.global,"aw",@nobits
	.align	8
.nv.global:
	.type		table,@object
	.size		table,(.L_9 - table)
table:
	.zero		800000
.L_9:


//--------------------- .nv.constant0._Z4hashPiii --------------------------
	.section	.nv.constant0._Z4hashPiii,"a",@progbits
	.sectionflags	@""
	.align	4
.nv.constant0._Z4hashPiii:
	.zero		912


//--------------------- .nv.constant0._Z4joinPiS_ii --------------------------
	.section	.nv.constant0._Z4joinPiS_ii,"a",@progbits
	.sectionflags	@""
	.align	4
.nv.constant0._Z4joinPiS_ii:
	.zero		920


//--------------------- SYMBOLS --------------------------

	.type		.nv.reservedSmem.offset0,@object
	.size		.nv.reservedSmem.offset0,0x4
	.type		vprintf,@function
